//
// Generated by NVIDIA NVVM Compiler
//
// Compiler Build ID: CL-36424714
// Cuda compilation tools, release 13.0, V13.0.88
// Based on NVVM 20.0.0
//

.version 9.0
.target sm_100
.address_size 64

	// .globl	_Z16mulMatsOptimizedPfS_S_iii
// _ZZ16mulMatsOptimizedPfS_S_iiiE7sharedA has been demoted
// _ZZ16mulMatsOptimizedPfS_S_iiiE7sharedB has been demoted

.visible .entry _Z16mulMatsOptimizedPfS_S_iii(
	.param .u64 .ptr .align 1 _Z16mulMatsOptimizedPfS_S_iii_param_0,
	.param .u64 .ptr .align 1 _Z16mulMatsOptimizedPfS_S_iii_param_1,
	.param .u64 .ptr .align 1 _Z16mulMatsOptimizedPfS_S_iii_param_2,
	.param .u32 _Z16mulMatsOptimizedPfS_S_iii_param_3,
	.param .u32 _Z16mulMatsOptimizedPfS_S_iii_param_4,
	.param .u32 _Z16mulMatsOptimizedPfS_S_iii_param_5
)
{
	.reg .pred 	%p<12>;
	.reg .b32 	%r<43>;
	.reg .b32 	%f<111>;
	.reg .b64 	%rd<13>;
	// demoted variable
	.shared .align 4 .b8 _ZZ16mulMatsOptimizedPfS_S_iiiE7sharedA[4096];
	// demoted variable
	.shared .align 4 .b8 _ZZ16mulMatsOptimizedPfS_S_iiiE7sharedB[4096];
	ld.param.u64 	%rd4, [_Z16mulMatsOptimizedPfS_S_iii_param_0];
	ld.param.u64 	%rd5, [_Z16mulMatsOptimizedPfS_S_iii_param_1];
	ld.param.u64 	%rd6, [_Z16mulMatsOptimizedPfS_S_iii_param_2];
	ld.param.u32 	%r24, [_Z16mulMatsOptimizedPfS_S_iii_param_3];
	ld.param.u32 	%r25, [_Z16mulMatsOptimizedPfS_S_iii_param_4];
	ld.param.u32 	%r26, [_Z16mulMatsOptimizedPfS_S_iii_param_5];
	mov.u32 	%r27, %ctaid.x;
	mov.u32 	%r28, %ctaid.y;
	mov.u32 	%r38, %tid.x;
	mov.u32 	%r40, %tid.y;
	shl.b32 	%r29, %r28, 5;
	add.s32 	%r3, %r29, %r40;
	shl.b32 	%r4, %r27, 5;
	add.s32 	%r5, %r4, %r38;
	setp.lt.s32 	%p1, %r25, 1;
	mov.f32 	%f110, 0f00000000;
	@%p1 bra 	$L__BB0_7;
	add.s32 	%r30, %r25, 31;
	shr.u32 	%r31, %r30, 5;
	shl.b32 	%r32, %r40, 7;
	mov.u32 	%r33, _ZZ16mulMatsOptimizedPfS_S_iiiE7sharedA;
	add.s32 	%r6, %r33, %r32;
	shl.b32 	%r34, %r38, 2;
	add.s32 	%r7, %r6, %r34;
	mov.u32 	%r35, _ZZ16mulMatsOptimizedPfS_S_iiiE7sharedB;
	add.s32 	%r9, %r35, %r34;
	add.s32 	%r8, %r9, %r32;
	neg.s32 	%r42, %r31;
	mad.lo.s32 	%r36, %r40, %r26, %r38;
	add.s32 	%r41, %r36, %r4;
	shl.b32 	%r12, %r26, 5;
	mad.lo.s32 	%r39, %r25, %r3, %r38;
	cvta.to.global.u64 	%rd1, %rd4;
	cvta.to.global.u64 	%rd2, %rd5;
	mov.f32 	%f110, 0f00000000;
$L__BB0_2:
	setp.ge.s32 	%p2, %r3, %r24;
	mul.wide.s32 	%rd7, %r39, 4;
	add.s64 	%rd3, %rd1, %rd7;
	setp.ge.s32 	%p3, %r38, %r25;
	mov.f32 	%f108, 0f00000000;
	or.pred  	%p4, %p2, %p3;
	@%p4 bra 	$L__BB0_4;
	ld.global.f32 	%f108, [%rd3];
$L__BB0_4:
	setp.ge.s32 	%p5, %r5, %r26;
	st.shared.f32 	[%r7], %f108;
	setp.ge.s32 	%p6, %r40, %r25;
	mov.f32 	%f109, 0f00000000;
	or.pred  	%p7, %p5, %p6;
	@%p7 bra 	$L__BB0_6;
	mul.wide.s32 	%rd8, %r41, 4;
	add.s64 	%rd9, %rd2, %rd8;
	ld.global.f32 	%f109, [%rd9];
$L__BB0_6:
	st.shared.f32 	[%r8], %f109;
	bar.sync 	0;
	ld.shared.f32 	%f12, [%r6];
	ld.shared.f32 	%f13, [%r9];
	fma.rn.f32 	%f14, %f12, %f13, %f110;
	ld.shared.f32 	%f15, [%r6+4];
	ld.shared.f32 	%f16, [%r9+128];
	fma.rn.f32 	%f17, %f15, %f16, %f14;
	ld.shared.f32 	%f18, [%r6+8];
	ld.shared.f32 	%f19, [%r9+256];
	fma.rn.f32 	%f20, %f18, %f19, %f17;
	ld.shared.f32 	%f21, [%r6+12];
	ld.shared.f32 	%f22, [%r9+384];
	fma.rn.f32 	%f23, %f21, %f22, %f20;
	ld.shared.f32 	%f24, [%r6+16];
	ld.shared.f32 	%f25, [%r9+512];
	fma.rn.f32 	%f26, %f24, %f25, %f23;
	ld.shared.f32 	%f27, [%r6+20];
	ld.shared.f32 	%f28, [%r9+640];
	fma.rn.f32 	%f29, %f27, %f28, %f26;
	ld.shared.f32 	%f30, [%r6+24];
	ld.shared.f32 	%f31, [%r9+768];
	fma.rn.f32 	%f32, %f30, %f31, %f29;
	ld.shared.f32 	%f33, [%r6+28];
	ld.shared.f32 	%f34, [%r9+896];
	fma.rn.f32 	%f35, %f33, %f34, %f32;
	ld.shared.f32 	%f36, [%r6+32];
	ld.shared.f32 	%f37, [%r9+1024];
	fma.rn.f32 	%f38, %f36, %f37, %f35;
	ld.shared.f32 	%f39, [%r6+36];
	ld.shared.f32 	%f40, [%r9+1152];
	fma.rn.f32 	%f41, %f39, %f40, %f38;
	ld.shared.f32 	%f42, [%r6+40];
	ld.shared.f32 	%f43, [%r9+1280];
	fma.rn.f32 	%f44, %f42, %f43, %f41;
	ld.shared.f32 	%f45, [%r6+44];
	ld.shared.f32 	%f46, [%r9+1408];
	fma.rn.f32 	%f47, %f45, %f46, %f44;
	ld.shared.f32 	%f48, [%r6+48];
	ld.shared.f32 	%f49, [%r9+1536];
	fma.rn.f32 	%f50, %f48, %f49, %f47;
	ld.shared.f32 	%f51, [%r6+52];
	ld.shared.f32 	%f52, [%r9+1664];
	fma.rn.f32 	%f53, %f51, %f52, %f50;
	ld.shared.f32 	%f54, [%r6+56];
	ld.shared.f32 	%f55, [%r9+1792];
	fma.rn.f32 	%f56, %f54, %f55, %f53;
	ld.shared.f32 	%f57, [%r6+60];
	ld.shared.f32 	%f58, [%r9+1920];
	fma.rn.f32 	%f59, %f57, %f58, %f56;
	ld.shared.f32 	%f60, [%r6+64];
	ld.shared.f32 	%f61, [%r9+2048];
	fma.rn.f32 	%f62, %f60, %f61, %f59;
	ld.shared.f32 	%f63, [%r6+68];
	ld.shared.f32 	%f64, [%r9+2176];
	fma.rn.f32 	%f65, %f63, %f64, %f62;
	ld.shared.f32 	%f66, [%r6+72];
	ld.shared.f32 	%f67, [%r9+2304];
	fma.rn.f32 	%f68, %f66, %f67, %f65;
	ld.shared.f32 	%f69, [%r6+76];
	ld.shared.f32 	%f70, [%r9+2432];
	fma.rn.f32 	%f71, %f69, %f70, %f68;
	ld.shared.f32 	%f72, [%r6+80];
	ld.shared.f32 	%f73, [%r9+2560];
	fma.rn.f32 	%f74, %f72, %f73, %f71;
	ld.shared.f32 	%f75, [%r6+84];
	ld.shared.f32 	%f76, [%r9+2688];
	fma.rn.f32 	%f77, %f75, %f76, %f74;
	ld.shared.f32 	%f78, [%r6+88];
	ld.shared.f32 	%f79, [%r9+2816];
	fma.rn.f32 	%f80, %f78, %f79, %f77;
	ld.shared.f32 	%f81, [%r6+92];
	ld.shared.f32 	%f82, [%r9+2944];
	fma.rn.f32 	%f83, %f81, %f82, %f80;
	ld.shared.f32 	%f84, [%r6+96];
	ld.shared.f32 	%f85, [%r9+3072];
	fma.rn.f32 	%f86, %f84, %f85, %f83;
	ld.shared.f32 	%f87, [%r6+100];
	ld.shared.f32 	%f88, [%r9+3200];
	fma.rn.f32 	%f89, %f87, %f88, %f86;
	ld.shared.f32 	%f90, [%r6+104];
	ld.shared.f32 	%f91, [%r9+3328];
	fma.rn.f32 	%f92, %f90, %f91, %f89;
	ld.shared.f32 	%f93, [%r6+108];
	ld.shared.f32 	%f94, [%r9+3456];
	fma.rn.f32 	%f95, %f93, %f94, %f92;
	ld.shared.f32 	%f96, [%r6+112];
	ld.shared.f32 	%f97, [%r9+3584];
	fma.rn.f32 	%f98, %f96, %f97, %f95;
	ld.shared.f32 	%f99, [%r6+116];
	ld.shared.f32 	%f100, [%r9+3712];
	fma.rn.f32 	%f101, %f99, %f100, %f98;
	ld.shared.f32 	%f102, [%r6+120];
	ld.shared.f32 	%f103, [%r9+3840];
	fma.rn.f32 	%f104, %f102, %f103, %f101;
	ld.shared.f32 	%f105, [%r6+124];
	ld.shared.f32 	%f106, [%r9+3968];
	fma.rn.f32 	%f110, %f105, %f106, %f104;
	bar.sync 	0;
	add.s32 	%r42, %r42, 1;
	setp.ne.s32 	%p8, %r42, 0;
	add.s32 	%r41, %r41, %r12;
	add.s32 	%r40, %r40, 32;
	add.s32 	%r39, %r39, 32;
	add.s32 	%r38, %r38, 32;
	@%p8 bra 	$L__BB0_2;
$L__BB0_7:
	setp.ge.s32 	%p9, %r3, %r24;
	setp.ge.s32 	%p10, %r5, %r26;
	or.pred  	%p11, %p9, %p10;
	@%p11 bra 	$L__BB0_9;
	mad.lo.s32 	%r37, %r25, %r3, %r5;
	cvta.to.global.u64 	%rd10, %rd6;
	mul.wide.s32 	%rd11, %r37, 4;
	add.s64 	%rd12, %rd10, %rd11;
	st.global.f32 	[%rd12], %f110;
$L__BB0_9:
	ret;

}


// ===== COMPILED SASS (sm_100) =====

	.target	sm_100

	.elftype	@"ET_EXEC"


//--------------------- .note.nv.tkinfo           --------------------------
	.section	.note.nv.tkinfo,"",@"SHT_NOTE"
	.sectionflags	@"SHF_NOTE_NV_TKINFO"
	.tkinfo
        /*0018*/ 	.word	0x00000002
        /*0030*/ 	.string	""
        /*0030*/ 	.string	"ptxas"
        /*0030*/ 	.string	"Cuda compilation tools, release 13.0, V13.0.88"
        /*0030*/ 	.string	"Build cuda_13.0.r13.0/compiler.36424714_0"
        /*0030*/ 	.string	"-arch sm_100 -m 64 "



//--------------------- .note.nv.cuinfo           --------------------------
	.section	.note.nv.cuinfo,"",@"SHT_NOTE"
	.sectionflags	@"SHF_NOTE_NV_CUINFO"
        /*0018*/ 	.short	0x0002
        /*001a*/ 	.short	0x0064
        /*001c*/ 	.short	0x0082
	.zero		2


//--------------------- .nv.info                  --------------------------
	.section	.nv.info,"",@"SHT_CUDA_INFO"
	.align	4


	//----- nvinfo : EIATTR_REGCOUNT
	.align		4
        /*0000*/ 	.byte	0x04, 0x2f
        /*0002*/ 	.short	(.L_1 - .L_0)
	.align		4
.L_0:
        /*0004*/ 	.word	index@(_Z16mulMatsOptimizedPfS_S_iii)
        /*0008*/ 	.word	0x00000020


	//----- nvinfo : EIATTR_FRAME_SIZE
	.align		4
.L_1:
        /*000c*/ 	.byte	0x04, 0x11
        /*000e*/ 	.short	(.L_3 - .L_2)
	.align		4
.L_2:
        /*0010*/ 	.word	index@(_Z16mulMatsOptimizedPfS_S_iii)
        /*0014*/ 	.word	0x00000000


	//----- nvinfo : EIATTR_MIN_STACK_SIZE
	.align		4
.L_3:
        /*0018*/ 	.byte	0x04, 0x12
        /*001a*/ 	.short	(.L_5 - .L_4)
	.align		4
.L_4:
        /*001c*/ 	.word	index@(_Z16mulMatsOptimizedPfS_S_iii)
        /*0020*/ 	.word	0x00000000
.L_5:


//--------------------- .nv.compat                --------------------------
	.section	.nv.compat,"",@"SHT_CUDA_COMPAT_INFO"
	.align	4
        /*0000*/ 	.byte	0x02, 0x09, 0x00, 0x00, 0x02, 0x02, 0x01, 0x00, 0x02, 0x05, 0x05, 0x00, 0x03, 0x07, 0x01, 0x01
        /*0010*/ 	.byte	0x02, 0x03, 0x00, 0x00, 0x02, 0x06, 0x01, 0x00, 0x04, 0x0b, 0x08, 0x00, 0x09, 0x00, 0x00, 0x00
        /*0020*/ 	.byte	0x00, 0x00, 0x00, 0x00


//--------------------- .nv.info._Z16mulMatsOptimizedPfS_S_iii --------------------------
	.section	.nv.info._Z16mulMatsOptimizedPfS_S_iii,"",@"SHT_CUDA_INFO"
	.sectionflags	@""
	.align	4


	//----- nvinfo : EIATTR_CUDA_API_VERSION
	.align		4
        /*0000*/ 	.byte	0x04, 0x37
        /*0002*/ 	.short	(.L_7 - .L_6)
.L_6:
        /*0004*/ 	.word	0x00000082


	//----- nvinfo : EIATTR_KPARAM_INFO
	.align		4
.L_7:
        /*0008*/ 	.byte	0x04, 0x17
        /*000a*/ 	.short	(.L_9 - .L_8)
.L_8:
        /*000c*/ 	.word	0x00000000
        /*0010*/ 	.short	0x0005
        /*0012*/ 	.short	0x0020
        /*0014*/ 	.byte	0x00, 0xf0, 0x11, 0x00


	//----- nvinfo : EIATTR_KPARAM_INFO
	.align		4
.L_9:
        /*0018*/ 	.byte	0x04, 0x17
        /*001a*/ 	.short	(.L_11 - .L_10)
.L_10:
        /*001c*/ 	.word	0x00000000
        /*0020*/ 	.short	0x0004
        /*0022*/ 	.short	0x001c
        /*0024*/ 	.byte	0x00, 0xf0, 0x11, 0x00


	//----- nvinfo : EIATTR_KPARAM_INFO
	.align		4
.L_11:
        /*0028*/ 	.byte	0x04, 0x17
        /*002a*/ 	.short	(.L_13 - .L_12)
.L_12:
        /*002c*/ 	.word	0x00000000
        /*0030*/ 	.short	0x0003
        /*0032*/ 	.short	0x0018
        /*0034*/ 	.byte	0x00, 0xf0, 0x11, 0x00


	//----- nvinfo : EIATTR_KPARAM_INFO
	.align		4
.L_13:
        /*0038*/ 	.byte	0x04, 0x17
        /*003a*/ 	.short	(.L_15 - .L_14)
.L_14:
        /*003c*/ 	.word	0x00000000
        /*0040*/ 	.short	0x0002
        /*0042*/ 	.short	0x0010
        /*0044*/ 	.byte	0x00, 0xf5, 0x21, 0x00


	//----- nvinfo : EIATTR_KPARAM_INFO
	.align		4
.L_15:
        /*0048*/ 	.byte	0x04, 0x17
        /*004a*/ 	.short	(.L_17 - .L_16)
.L_16:
        /*004c*/ 	.word	0x00000000
        /*0050*/ 	.short	0x0001
        /*0052*/ 	.short	0x0008
        /*0054*/ 	.byte	0x00, 0xf5, 0x21, 0x00


	//----- nvinfo : EIATTR_KPARAM_INFO
	.align		4
.L_17:
        /*0058*/ 	.byte	0x04, 0x17
        /*005a*/ 	.short	(.L_19 - .L_18)
.L_18:
        /*005c*/ 	.word	0x00000000
        /*0060*/ 	.short	0x0000
        /*0062*/ 	.short	0x0000
        /*0064*/ 	.byte	0x00, 0xf5, 0x21, 0x00


	//----- nvinfo : EIATTR_SPARSE_MMA_MASK
	.align		4
.L_19:
        /*0068*/ 	.byte	0x03, 0x50
        /*006a*/ 	.short	0x0000


	//----- nvinfo : EIATTR_MAXREG_COUNT
	.align		4
        /*006c*/ 	.byte	0x03, 0x1b
        /*006e*/ 	.short	0x00ff


	//----- nvinfo : EIATTR_NUM_BARRIERS
	.align		4
        /*0070*/ 	.byte	0x02, 0x4c
        /*0072*/ 	.byte	0x01
	.zero		1


	//----- nvinfo : EIATTR_MERCURY_ISA_VERSION
	.align		4
        /*0074*/ 	.byte	0x03, 0x5f
        /*0076*/ 	.short	0x0101


	//----- nvinfo : EIATTR_VRC_CTA_INIT_COUNT
	.align		4
        /*0078*/ 	.byte	0x02, 0x4a
	.zero		1
	.zero		1


	//----- nvinfo : EIATTR_EXIT_INSTR_OFFSETS
	.align		4
        /*007c*/ 	.byte	0x04, 0x1c
        /*007e*/ 	.short	(.L_21 - .L_20)


	//   ....[0]....
.L_20:
        /*0080*/ 	.word	0x00000830


	//   ....[1]....
        /*0084*/ 	.word	0x00000880


	//----- nvinfo : EIATTR_CBANK_PARAM_SIZE
	.align		4
.L_21:
        /*0088*/ 	.byte	0x03, 0x19
        /*008a*/ 	.short	0x0024


	//----- nvinfo : EIATTR_PARAM_CBANK
	.align		4
        /*008c*/ 	.byte	0x04, 0x0a
        /*008e*/ 	.short	(.L_23 - .L_22)
	.align		4
.L_22:
        /*0090*/ 	.word	index@(.nv.constant0._Z16mulMatsOptimizedPfS_S_iii)
        /*0094*/ 	.short	0x0380
        /*0096*/ 	.short	0x0024


	//----- nvinfo : EIATTR_SW_WAR
	.align		4
.L_23:
        /*0098*/ 	.byte	0x04, 0x36
        /*009a*/ 	.short	(.L_25 - .L_24)
.L_24:
        /*009c*/ 	.word	0x00000008
.L_25:


//--------------------- .nv.callgraph             --------------------------
	.section	.nv.callgraph,"",@"SHT_CUDA_CALLGRAPH"
	.align	4
	.sectionentsize	8
	.align		4
        /*0000*/ 	.word	0x00000000
	.align		4
        /*0004*/ 	.word	0xffffffff
	.align		4
        /*0008*/ 	.word	0x00000000
	.align		4
        /*000c*/ 	.word	0xfffffffe
	.align		4
        /*0010*/ 	.word	0x00000000
	.align		4
        /*0014*/ 	.word	0xfffffffd
	.align		4
        /*0018*/ 	.word	0x00000000
	.align		4
        /*001c*/ 	.word	0xfffffffc


//--------------------- .text._Z16mulMatsOptimizedPfS_S_iii --------------------------
	.section	.text._Z16mulMatsOptimizedPfS_S_iii,"ax",@progbits
	.align	128
        .global         _Z16mulMatsOptimizedPfS_S_iii
        .type           _Z16mulMatsOptimizedPfS_S_iii,@function
        .size           _Z16mulMatsOptimizedPfS_S_iii,(.L_x_3 - _Z16mulMatsOptimizedPfS_S_iii)
        .other          _Z16mulMatsOptimizedPfS_S_iii,@"STO_CUDA_ENTRY STV_DEFAULT"
_Z16mulMatsOptimizedPfS_S_iii:
.text._Z16mulMatsOptimizedPfS_S_iii:
[----:B------:R-:W-:Y:S01]  /*0000*/  LDC R1, c[0x0][0x37c] ;  /* 0x0000df00ff017b82 */ /* 0x000fe20000000800 */
[----:B------:R-:W0:Y:S01]  /*0010*/  S2R R18, SR_CTAID.Y ;  /* 0x0000000000127919 */ /* 0x000e220000002600 */
[----:B------:R-:W1:Y:S01]  /*0020*/  LDCU UR8, c[0x0][0x39c] ;  /* 0x00007380ff0877ac */ /* 0x000e620008000800 */
[----:B------:R-:W-:Y:S01]  /*0030*/  HFMA2 R23, -RZ, RZ, 0, 0 ;  /* 0x00000000ff177431 */ /* 0x000fe200000001ff */
[----:B------:R-:W0:Y:S01]  /*0040*/  S2R R16, SR_TID.Y ;  /* 0x0000000000107919 */ /* 0x000e220000002200 */
[----:B------:R-:W2:Y:S01]  /*0050*/  LDCU.64 UR10, c[0x0][0x358] ;  /* 0x00006b00ff0a77ac */ /* 0x000ea20008000a00 */
[----:B------:R-:W3:Y:S01]  /*0060*/  S2R R2, SR_CTAID.X ;  /* 0x0000000000027919 */ /* 0x000ee20000002500 */
[----:B------:R-:W3:Y:S01]  /*0070*/  S2R R17, SR_TID.X ;  /* 0x0000000000117919 */ /* 0x000ee20000002100 */
[----:B-1----:R-:W-:Y:S01]  /*0080*/  UISETP.GE.AND UP0, UPT, UR8, 0x1, UPT ;  /* 0x000000010800788c */ /* 0x002fe2000bf06270 */
[----:B0-----:R-:W-:Y:S02]  /*0090*/  LEA R18, R18, R16, 0x5 ;  /* 0x0000001012127211 */ /* 0x001fe400078e28ff */
[----:B---3--:R-:W-:-:S06]  /*00a0*/  LEA R19, R2, R17, 0x5 ;  /* 0x0000001102137211 */ /* 0x008fcc00078e28ff */
[----:B--2---:R-:W-:Y:S05]  /*00b0*/  BRA.U !UP0, `(.L_x_0) ;  /* 0x0000000508cc7547 */ /* 0x004fea000b800000 */
[----:B------:R-:W0:Y:S01]  /*00c0*/  S2UR UR7, SR_CgaCtaId ;  /* 0x00000000000779c3 */ /* 0x000e220000008800 */
[----:B------:R-:W1:Y:S01]  /*00d0*/  LDCU UR9, c[0x0][0x3a0] ;  /* 0x00007400ff0977ac */ /* 0x000e620008000800 */
[----:B------:R-:W-:Y:S01]  /*00e0*/  MOV R23, RZ ;  /* 0x000000ff00177202 */ /* 0x000fe20000000f00 */
[----:B------:R-:W-:Y:S01]  /*00f0*/  IMAD R6, R18, UR8, R17 ;  /* 0x0000000812067c24 */ /* 0x000fe2000f8e0211 */
[----:B------:R-:W-:Y:S01]  /*0100*/  UMOV UR5, 0x400 ;  /* 0x0000040000057882 */ /* 0x000fe20000000000 */
[----:B------:R-:W-:-:S03]  /*0110*/  UIADD3 UR4, UPT, UPT, UR8, 0x1f, URZ ;  /* 0x0000001f08047890 */ /* 0x000fc6000fffe0ff */
[----:B------:R-:W2:Y:S01]  /*0120*/  LDC R0, c[0x0][0x3a0] ;  /* 0x0000e800ff007b82 */ /* 0x000ea20000000800 */
[----:B------:R-:W-:Y:S02]  /*0130*/  UIADD3 UR6, UPT, UPT, UR5, 0x1000, URZ ;  /* 0x0000100005067890 */ /* 0x000fe4000fffe0ff */
[----:B------:R-:W-:Y:S01]  /*0140*/  USHF.R.U32.HI UR4, URZ, 0x5, UR4 ;  /* 0x00000005ff047899 */ /* 0x000fe20008011604 */
[----:B------:R-:W3:Y:S04]  /*0150*/  LDCU.64 UR12, c[0x0][0x398] ;  /* 0x00007300ff0c77ac */ /* 0x000ee80008000a00 */
[----:B------:R-:W4:Y:S01]  /*0160*/  LDC.64 R20, c[0x0][0x380] ;  /* 0x0000e000ff147b82 */ /* 0x000f220000000a00 */
[----:B------:R-:W-:Y:S01]  /*0170*/  UIADD3 UR4, UPT, UPT, -UR4, URZ, URZ ;  /* 0x000000ff04047290 */ /* 0x000fe2000fffe1ff */
[----:B-1----:R-:W-:Y:S01]  /*0180*/  IMAD R7, R16, UR9, R17 ;  /* 0x0000000910077c24 */ /* 0x002fe2000f8e0211 */
[----:B0-----:R-:W-:-:S04]  /*0190*/  ULEA UR5, UR7, UR5, 0x18 ;  /* 0x0000000507057291 */ /* 0x001fc8000f8ec0ff */
[----:B------:R-:W-:Y:S01]  /*01a0*/  LEA R7, R2, R7, 0x5 ;  /* 0x0000000702077211 */ /* 0x000fe200078e28ff */
[----:B------:R-:W-:Y:S01]  /*01b0*/  ULEA UR6, UR7, UR6, 0x18 ;  /* 0x0000000607067291 */ /* 0x000fe2000f8ec0ff */
[----:B------:R-:W-:-:S05]  /*01c0*/  LEA R5, R16, UR5, 0x7 ;  /* 0x0000000510057c11 */ /* 0x000fca000f8e38ff */
[C---:B------:R-:W-:Y:S02]  /*01d0*/  LEA R3, R17.reuse, UR6, 0x2 ;  /* 0x0000000611037c11 */ /* 0x040fe4000f8e10ff */
[----:B------:R-:W-:Y:S02]  /*01e0*/  LEA R4, R17, R5, 0x2 ;  /* 0x0000000511047211 */ /* 0x000fe400078e10ff */
[----:B---3--:R-:W-:-:S07]  /*01f0*/  LEA R2, R16, R3, 0x7 ;  /* 0x0000000310027211 */ /* 0x008fce00078e38ff */
.L_x_1:
[----:B------:R-:W-:Y:S01]  /*0200*/  UMOV UR8, UR13 ;  /* 0x0000000d00087c82 */ /* 0x000fe20008000000 */
[----:B------:R-:W-:Y:S01]  /*0210*/  HFMA2 R27, -RZ, RZ, 0, 0 ;  /* 0x00000000ff1b7431 */ /* 0x000fe200000001ff */
[----:B------:R-:W-:Y:S01]  /*0220*/  ISETP.GE.AND P0, PT, R16, UR8, PT ;  /* 0x0000000810007c0c */ /* 0x000fe2000bf06270 */
[----:B----4-:R-:W-:Y:S01]  /*0230*/  IMAD.WIDE R8, R6, 0x4, R20 ;  /* 0x0000000406087825 */ /* 0x010fe200078e0214 */
[----:B------:R-:W-:Y:S02]  /*0240*/  ISETP.GE.AND P1, PT, R17, UR8, PT ;  /* 0x0000000811007c0c */ /* 0x000fe4000bf26270 */
[----:B--2---:R-:W-:Y:S02]  /*0250*/  ISETP.GE.OR P0, PT, R19, R0, P0 ;  /* 0x000000001300720c */ /* 0x004fe40000706670 */
[----:B------:R-:W-:Y:S02]  /*0260*/  ISETP.GE.OR P1, PT, R18, UR12, P1 ;  /* 0x0000000c12007c0c */ /* 0x000fe40008f26670 */
[----:B------:R-:W-:-:S09]  /*0270*/  MOV R29, RZ ;  /* 0x000000ff001d7202 */ /* 0x000fd20000000f00 */
[----:B------:R-:W0:Y:S02]  /*0280*/  @!P0 LDC.64 R10, c[0x0][0x388] ;  /* 0x0000e200ff0a8b82 */ /* 0x000e240000000a00 */
[----:B------:R-:W2:Y:S01]  /*0290*/  @!P1 LDG.E R27, desc[UR10][R8.64] ;  /* 0x0000000a081b9981 */ /* 0x000ea2000c1e1900 */
[----:B0-----:R-:W-:-:S05]  /*02a0*/  @!P0 IMAD.WIDE R10, R7, 0x4, R10 ;  /* 0x00000004070a8825 */ /* 0x001fca00078e020a */
[----:B------:R-:W3:Y:S04]  /*02b0*/  @!P0 LDG.E R29, desc[UR10][R10.64] ;  /* 0x0000000a0a1d8981 */ /* 0x000ee8000c1e1900 */
[----:B--2---:R-:W-:Y:S04]  /*02c0*/  STS [R4], R27 ;  /* 0x0000001b04007388 */ /* 0x004fe80000000800 */
[----:B---3--:R-:W-:Y:S01]  /*02d0*/  STS [R2], R29 ;  /* 0x0000001d02007388 */ /* 0x008fe20000000800 */
[----:B------:R-:W-:Y:S06]  /*02e0*/  BAR.SYNC.DEFER_BLOCKING 0x0 ;  /* 0x0000000000007b1d */ /* 0x000fec0000010000 */
[----:B------:R-:W-:Y:S04]  /*02f0*/  LDS R22, [R3] ;  /* 0x0000000003167984 */ /* 0x000fe80000000800 */
[----:B------:R-:W0:Y:S04]  /*0300*/  LDS.128 R12, [R5] ;  /* 0x00000000050c7984 */ /* 0x000e280000000c00 */
[----:B------:R-:W1:Y:S04]  /*0310*/  LDS R26, [R3+0x80] ;  /* 0x00008000031a7984 */ /* 0x000e680000000800 */
[----:B------:R-:W2:Y:S04]  /*0320*/  LDS R25, [R3+0x100] ;  /* 0x0001000003197984 */ /* 0x000ea80000000800 */
[----:B------:R-:W3:Y:S04]  /*0330*/  LDS R24, [R3+0x180] ;  /* 0x0001800003187984 */ /* 0x000ee80000000800 */
[----:B------:R-:W-:Y:S01]  /*0340*/  LDS.128 R8, [R5+0x10] ;  /* 0x0000100005087984 */ /* 0x000fe20000000c00 */
[----:B0-----:R-:W-:-:S03]  /*0350*/  FFMA R12, R12, R22, R23 ;  /* 0x000000160c0c7223 */ /* 0x001fc60000000017 */
[----:B------:R-:W0:Y:S01]  /*0360*/  LDS R23, [R3+0x200] ;  /* 0x0002000003177984 */ /* 0x000e220000000800 */
[----:B-1----:R-:W-:-:S03]  /*0370*/  FFMA R12, R26, R13, R12 ;  /* 0x0000000d1a0c7223 */ /* 0x002fc6000000000c */
[----:B------:R-:W1:Y:S01]  /*0380*/  LDS R22, [R3+0x280] ;  /* 0x0002800003167984 */ /* 0x000e620000000800 */
[----:B--2---:R-:W-:-:S03]  /*0390*/  FFMA R13, R25, R14, R12 ;  /* 0x0000000e190d7223 */ /* 0x004fc6000000000c */
[----:B------:R-:W2:Y:S01]  /*03a0*/  LDS R25, [R3+0x300] ;  /* 0x0003000003197984 */ /* 0x000ea20000000800 */
[----:B---3--:R-:W-:-:S03]  /*03b0*/  FFMA R13, R24, R15, R13 ;  /* 0x0000000f180d7223 */ /* 0x008fc6000000000d */
[----:B------:R-:W3:Y:S04]  /*03c0*/  LDS R24, [R3+0x380] ;  /* 0x0003800003187984 */ /* 0x000ee80000000800 */
[----:B------:R-:W-:Y:S01]  /*03d0*/  LDS R26, [R3+0xb80] ;  /* 0x000b8000031a7984 */ /* 0x000fe20000000800 */
[----:B0-----:R-:W-:-:S03]  /*03e0*/  FFMA R27, R8, R23, R13 ;  /* 0x00000017081b7223 */ /* 0x001fc6000000000d */
[----:B------:R-:W-:Y:S04]  /*03f0*/  LDS R23, [R3+0x400] ;  /* 0x0004000003177984 */ /* 0x000fe80000000800 */
[----:B------:R-:W0:Y:S01]  /*0400*/  LDS.128 R12, [R5+0x20] ;  /* 0x00002000050c7984 */ /* 0x000e220000000c00 */
[----:B-1----:R-:W-:-:S03]  /*0410*/  FFMA R8, R22, R9, R27 ;  /* 0x0000000916087223 */ /* 0x002fc6000000001b */
[----:B------:R-:W1:Y:S01]  /*0420*/  LDS R22, [R3+0x480] ;  /* 0x0004800003167984 */ /* 0x000e620000000800 */
[----:B--2---:R-:W-:-:S03]  /*0430*/  FFMA R9, R25, R10, R8 ;  /* 0x0000000a19097223 */ /* 0x004fc60000000008 */
[----:B------:R-:W2:Y:S01]  /*0440*/  LDS R25, [R3+0x500] ;  /* 0x0005000003197984 */ /* 0x000ea20000000800 */
[----:B---3--:R-:W-:-:S03]  /*0450*/  FFMA R9, R24, R11, R9 ;  /* 0x0000000b18097223 */ /* 0x008fc60000000009 */
[----:B------:R-:W3:Y:S01]  /*0460*/  LDS R24, [R3+0x580] ;  /* 0x0005800003187984 */ /* 0x000ee20000000800 */
        /* <DEDUP_REMOVED lines=26> */
[----:B------:R-:W-:Y:S04]  /*0610*/  LDS R27, [R3+0xc00] ;  /* 0x000c0000031b7984 */ /* 0x000fe80000000800 */
[----:B------:R-:W-:Y:S01]  /*0620*/  LDS R24, [R3+0xc80] ;  /* 0x000c800003187984 */ /* 0x000fe20000000800 */
[----:B0-----:R-:W-:-:S03]  /*0630*/  FFMA R23, R8, R23, R13 ;  /* 0x0000001708177223 */ /* 0x001fc6000000000d */
[----:B------:R-:W0:Y:S01]  /*0640*/  LDS.128 R12, [R5+0x60] ;  /* 0x00006000050c7984 */ /* 0x000e220000000c00 */
[----:B-1----:R-:W-:-:S03]  /*0650*/  FFMA R22, R22, R9, R23 ;  /* 0x0000000916167223 */ /* 0x002fc60000000017 */
[----:B------:R-:W1:Y:S01]  /*0660*/  LDS R23, [R3+0xd00] ;  /* 0x000d000003177984 */ /* 0x000e620000000800 */
[----:B--2---:R-:W-:-:S03]  /*0670*/  FFMA R25, R25, R10, R22 ;  /* 0x0000000a19197223 */ /* 0x004fc60000000016 */
[----:B------:R-:W2:Y:S01]  /*0680*/  LDS R22, [R3+0xd80] ;  /* 0x000d800003167984 */ /* 0x000ea20000000800 */
[----:B------:R-:W-:-:S03]  /*0690*/  FFMA R11, R26, R11, R25 ;  /* 0x0000000b1a0b7223 */ /* 0x000fc60000000019 */
[----:B------:R-:W-:Y:S01]  /*06a0*/  LDS R25, [R3+0xe00] ;  /* 0x000e000003197984 */ /* 0x000fe20000000800 */
[----:B0-----:R-:W-:-:S03]  /*06b0*/  FFMA R27, R12, R27, R11 ;  /* 0x0000001b0c1b7223 */ /* 0x001fc6000000000b */
[----:B------:R-:W0:Y:S01]  /*06c0*/  LDS.128 R8, [R5+0x70] ;  /* 0x0000700005087984 */ /* 0x000e220000000c00 */
[----:B------:R-:W-:-:S03]  /*06d0*/  FFMA R24, R24, R13, R27 ;  /* 0x0000000d18187223 */ /* 0x000fc6000000001b */
[----:B------:R-:W3:Y:S04]  /*06e0*/  LDS R27, [R3+0xe80] ;  /* 0x000e8000031b7984 */ /* 0x000ee80000000800 */
[----:B------:R-:W4:Y:S04]  /*06f0*/  LDS R13, [R3+0xf00] ;  /* 0x000f0000030d7984 */ /* 0x000f280000000800 */
[----:B------:R-:W5:Y:S01]  /*0700*/  LDS R12, [R3+0xf80] ;  /* 0x000f8000030c7984 */ /* 0x000f620000000800 */
[----:B-1----:R-:W-:Y:S01]  /*0710*/  FFMA R23, R23, R14, R24 ;  /* 0x0000000e17177223 */ /* 0x002fe20000000018 */
[----:B------:R-:W-:-:S03]  /*0720*/  UIADD3 UR4, UPT, UPT, UR4, 0x1, URZ ;  /* 0x0000000104047890 */ /* 0x000fc6000fffe0ff */
[----:B--2---:R-:W-:Y:S01]  /*0730*/  FFMA R15, R22, R15, R23 ;  /* 0x0000000f160f7223 */ /* 0x004fe20000000017 */
[----:B------:R-:W-:Y:S01]  /*0740*/  UISETP.NE.AND UP0, UPT, UR4, URZ, UPT ;  /* 0x000000ff0400728c */ /* 0x000fe2000bf05270 */
[----:B------:R-:W-:Y:S02]  /*0750*/  IADD3 R6, PT, PT, R6, 0x20, RZ ;  /* 0x0000002006067810 */ /* 0x000fe40007ffe0ff */
[----:B------:R-:W-:Y:S02]  /*0760*/  IADD3 R16, PT, PT, R16, 0x20, RZ ;  /* 0x0000002010107810 */ /* 0x000fe40007ffe0ff */
[----:B------:R-:W-:Y:S02]  /*0770*/  IADD3 R17, PT, PT, R17, 0x20, RZ ;  /* 0x0000002011117810 */ /* 0x000fe40007ffe0ff */
[----:B------:R-:W-:Y:S01]  /*0780*/  LEA R7, R0, R7, 0x5 ;  /* 0x0000000700077211 */ /* 0x000fe200078e28ff */
[----:B0-----:R-:W-:-:S04]  /*0790*/  FFMA R8, R8, R25, R15 ;  /* 0x0000001908087223 */ /* 0x001fc8000000000f */
[----:B---3--:R-:W-:-:S04]  /*07a0*/  FFMA R8, R27, R9, R8 ;  /* 0x000000091b087223 */ /* 0x008fc80000000008 */
[----:B----4-:R-:W-:-:S04]  /*07b0*/  FFMA R13, R13, R10, R8 ;  /* 0x0000000a0d0d7223 */ /* 0x010fc80000000008 */
[----:B-----5:R-:W-:Y:S01]  /*07c0*/  FFMA R23, R12, R11, R13 ;  /* 0x0000000b0c177223 */ /* 0x020fe2000000000d */
[----:B------:R-:W-:Y:S06]  /*07d0*/  BAR.SYNC.DEFER_BLOCKING 0x0 ;  /* 0x0000000000007b1d */ /* 0x000fec0000010000 */
[----:B------:R-:W-:Y:S05]  /*07e0*/  BRA.U UP0, `(.L_x_1) ;  /* 0xfffffff900847547 */ /* 0x000fea000b83ffff */
.L_x_0:
[----:B------:R-:W0:Y:S01]  /*07f0*/  LDCU UR4, c[0x0][0x3a0] ;  /* 0x00007400ff0477ac */ /* 0x000e220008000800 */
[----:B------:R-:W1:Y:S01]  /*0800*/  LDCU UR5, c[0x0][0x398] ;  /* 0x00007300ff0577ac */ /* 0x000e620008000800 */
[----:B0-----:R-:W-:-:S04]  /*0810*/  ISETP.GE.AND P0, PT, R19, UR4, PT ;  /* 0x0000000413007c0c */ /* 0x001fc8000bf06270 */
[----:B-1----:R-:W-:-:S13]  /*0820*/  ISETP.GE.OR P0, PT, R18, UR5, P0 ;  /* 0x0000000512007c0c */ /* 0x002fda0008706670 */
[----:B------:R-:W-:Y:S05]  /*0830*/  @P0 EXIT ;  /* 0x000000000000094d */ /* 0x000fea0003800000 */
[----:B------:R-:W0:Y:S01]  /*0840*/  LDC.64 R2, c[0x0][0x390] ;  /* 0x0000e400ff027b82 */ /* 0x000e220000000a00 */
[----:B------:R-:W-:-:S04]  /*0850*/  IMAD R19, R18, UR8, R19 ;  /* 0x0000000812137c24 */ /* 0x000fc8000f8e0213 */
[----:B0-----:R-:W-:-:S05]  /*0860*/  IMAD.WIDE R2, R19, 0x4, R2 ;  /* 0x0000000413027825 */ /* 0x001fca00078e0202 */
[----:B------:R-:W-:Y:S01]  /*0870*/  STG.E desc[UR10][R2.64], R23 ;  /* 0x0000001702007986 */ /* 0x000fe2000c10190a */
[----:B------:R-:W-:Y:S05]  /*0880*/  EXIT ;  /* 0x000000000000794d */ /* 0x000fea0003800000 */
.L_x_2:
[----:B------:R-:W-:-:S00]  /*0890*/  BRA `(.L_x_2) ;  /* 0xfffffffc00fc7947 */ /* 0x000fc0000383ffff */
[----:B------:R-:W-:-:S00]  /*08a0*/  NOP ;  /* 0x0000000000007918 */ /* 0x000fc00000000000 */
        /* <DEDUP_REMOVED lines=13> */
.L_x_3:


//--------------------- .nv.shared._Z16mulMatsOptimizedPfS_S_iii --------------------------
	.section	.nv.shared._Z16mulMatsOptimizedPfS_S_iii,"aw",@nobits
	.sectionflags	@""
	.align	4
.nv.shared._Z16mulMatsOptimizedPfS_S_iii:
	.zero		9216


//--------------------- .nv.shared.reserved.0     --------------------------
	.section	.nv.shared.reserved.0,"aw",@nobits
	.weak		__nv_reservedSMEM_offset_0_alias
	.size		__nv_reservedSMEM_offset_0_alias, 0, 64
	.other		__nv_reservedSMEM_offset_0_alias,@"STO_CUDA_RESERVED_SHARED STV_DEFAULT"
__nv_reservedSMEM_offset_0_alias:
	.zero		0
	.zero		64


//--------------------- .nv.constant0._Z16mulMatsOptimizedPfS_S_iii --------------------------
	.section	.nv.constant0._Z16mulMatsOptimizedPfS_S_iii,"a",@progbits
	.sectionflags	@""
	.align	4
.nv.constant0._Z16mulMatsOptimizedPfS_S_iii:
	.zero		932


//--------------------- SYMBOLS --------------------------

	.type		.nv.reservedSmem.offset0,@object
	.size		.nv.reservedSmem.offset0,0x4
	.type		.nv.reservedSmem.cap,@object
	.size		.nv.reservedSmem.cap,0x4
